	.headerflags	@"EF_CUDA_TEXMODE_UNIFIED EF_CUDA_64BIT_ADDRESS EF_CUDA_ACCELERATORS EF_CUDA_SM90 EF_CUDA_VIRTUAL_SM(EF_CUDA_SM90)"
	.elftype	@"ET_EXEC"


//--------------------- .nv.info                  --------------------------
	.section	.nv.info,"",@"SHT_CUDA_INFO"
	.align	4


	//----- nvinfo : EIATTR_REGCOUNT
	.align		4
        /*0000*/ 	.byte	0x04, 0x2f
        /*0002*/ 	.short	(.L_1 - .L_0)
	.align		4
.L_0:
        /*0004*/ 	.word	index@(triton_poi_fused_add_exp_mul_rsub_sub_0)
        /*0008*/ 	.word	0x00000014


	//----- nvinfo : EIATTR_MIN_STACK_SIZE
	.align		4
.L_1:
        /*000c*/ 	.byte	0x04, 0x12
        /*000e*/ 	.short	(.L_3 - .L_2)
	.align		4
.L_2:
        /*0010*/ 	.word	index@(triton_poi_fused_add_exp_mul_rsub_sub_0)
        /*0014*/ 	.word	0x00000000


	//----- nvinfo : EIATTR_FRAME_SIZE
	.align		4
.L_3:
        /*0018*/ 	.byte	0x04, 0x11
        /*001a*/ 	.short	(.L_5 - .L_4)
	.align		4
.L_4:
        /*001c*/ 	.word	index@(triton_poi_fused_add_exp_mul_rsub_sub_0)
        /*0020*/ 	.word	0x00000000


	//----- nvinfo : EIATTR_MIN_STACK_SIZE
	.align		4
.L_5:
        /*0024*/ 	.byte	0x04, 0x12
        /*0026*/ 	.short	(.L_7 - .L_6)
	.align		4
.L_6:
        /*0028*/ 	.word	index@(triton_poi_fused_add_exp_mul_rsub_sub_0)
        /*002c*/ 	.word	0x00000000
.L_7:


//--------------------- .nv.info.triton_poi_fused_add_exp_mul_rsub_sub_0 --------------------------
	.section	.nv.info.triton_poi_fused_add_exp_mul_rsub_sub_0,"",@"SHT_CUDA_INFO"
	.sectionflags	@""
	.align	4


	//----- nvinfo : EIATTR_CUDA_API_VERSION
	.align		4
        /*0000*/ 	.byte	0x04, 0x37
        /*0002*/ 	.short	(.L_9 - .L_8)
.L_8:
        /*0004*/ 	.word	0x0000007c


	//----- nvinfo : EIATTR_KPARAM_INFO
	.align		4
.L_9:
        /*0008*/ 	.byte	0x04, 0x17
        /*000a*/ 	.short	(.L_11 - .L_10)
.L_10:
        /*000c*/ 	.word	0x00000000
        /*0010*/ 	.short	0x0004
        /*0012*/ 	.short	0x0020
        /*0014*/ 	.byte	0x00, 0xf0, 0x11, 0x00


	//----- nvinfo : EIATTR_KPARAM_INFO
	.align		4
.L_11:
        /*0018*/ 	.byte	0x04, 0x17
        /*001a*/ 	.short	(.L_13 - .L_12)
.L_12:
        /*001c*/ 	.word	0x00000000
        /*0020*/ 	.short	0x0003
        /*0022*/ 	.short	0x0018
        /*0024*/ 	.byte	0x00, 0xf4, 0x21, 0x00


	//----- nvinfo : EIATTR_KPARAM_INFO
	.align		4
.L_13:
        /*0028*/ 	.byte	0x04, 0x17
        /*002a*/ 	.short	(.L_15 - .L_14)
.L_14:
        /*002c*/ 	.word	0x00000000
        /*0030*/ 	.short	0x0002
        /*0032*/ 	.short	0x0010
        /*0034*/ 	.byte	0x00, 0xf4, 0x21, 0x00


	//----- nvinfo : EIATTR_KPARAM_INFO
	.align		4
.L_15:
        /*0038*/ 	.byte	0x04, 0x17
        /*003a*/ 	.short	(.L_17 - .L_16)
.L_16:
        /*003c*/ 	.word	0x00000000
        /*0040*/ 	.short	0x0001
        /*0042*/ 	.short	0x0008
        /*0044*/ 	.byte	0x00, 0xf4, 0x21, 0x00


	//----- nvinfo : EIATTR_KPARAM_INFO
	.align		4
.L_17:
        /*0048*/ 	.byte	0x04, 0x17
        /*004a*/ 	.short	(.L_19 - .L_18)
.L_18:
        /*004c*/ 	.word	0x00000000
        /*0050*/ 	.short	0x0000
        /*0052*/ 	.short	0x0000
        /*0054*/ 	.byte	0x00, 0xf4, 0x21, 0x00


	//----- nvinfo : EIATTR_SPARSE_MMA_MASK
	.align		4
.L_19:
        /*0058*/ 	.byte	0x03, 0x50
        /*005a*/ 	.short	0x0000


	//----- nvinfo : EIATTR_MAXREG_COUNT
	.align		4
        /*005c*/ 	.byte	0x03, 0x1b
        /*005e*/ 	.short	0x00ff


	//----- nvinfo : EIATTR_EXIT_INSTR_OFFSETS
	.align		4
        /*0060*/ 	.byte	0x04, 0x1c
        /*0062*/ 	.short	(.L_21 - .L_20)


	//   ....[0]....
.L_20:
        /*0064*/ 	.word	0x00000370


	//   ....[1]....
        /*0068*/ 	.word	0x00000390


	//----- nvinfo : EIATTR_REQNTID
	.align		4
.L_21:
        /*006c*/ 	.byte	0x04, 0x10
        /*006e*/ 	.short	(.L_23 - .L_22)
.L_22:
        /*0070*/ 	.word	0x00000080
        /*0074*/ 	.word	0x00000001
        /*0078*/ 	.word	0x00000001


	//----- nvinfo : EIATTR_CBANK_PARAM_SIZE
	.align		4
.L_23:
        /*007c*/ 	.byte	0x03, 0x19
        /*007e*/ 	.short	0x0024


	//----- nvinfo : EIATTR_PARAM_CBANK
	.align		4
        /*0080*/ 	.byte	0x04, 0x0a
        /*0082*/ 	.short	(.L_25 - .L_24)
	.align		4
.L_24:
        /*0084*/ 	.word	index@(.nv.constant0.triton_poi_fused_add_exp_mul_rsub_sub_0)
        /*0088*/ 	.short	0x0210
        /*008a*/ 	.short	0x0024


	//----- nvinfo : EIATTR_SW_WAR
	.align		4
.L_25:
        /*008c*/ 	.byte	0x04, 0x36
        /*008e*/ 	.short	(.L_27 - .L_26)
.L_26:
        /*0090*/ 	.word	0x00000008
.L_27:


//--------------------- .nv.callgraph             --------------------------
	.section	.nv.callgraph,"",@"SHT_CUDA_CALLGRAPH"
	.align	4
	.sectionentsize	8
	.align		4
        /*0000*/ 	.word	0x00000000
	.align		4
        /*0004*/ 	.word	0xffffffff
	.align		4
        /*0008*/ 	.word	0x00000000
	.align		4
        /*000c*/ 	.word	0xfffffffe
	.align		4
        /*0010*/ 	.word	0x00000000
	.align		4
        /*0014*/ 	.word	0xfffffffd
	.align		4
        /*0018*/ 	.word	0x00000000
	.align		4
        /*001c*/ 	.word	0xfffffffc


//--------------------- .text.triton_poi_fused_add_exp_mul_rsub_sub_0 --------------------------
	.section	.text.triton_poi_fused_add_exp_mul_rsub_sub_0,"ax",@progbits
	.align	128
        .global         triton_poi_fused_add_exp_mul_rsub_sub_0
        .type           triton_poi_fused_add_exp_mul_rsub_sub_0,@function
        .size           triton_poi_fused_add_exp_mul_rsub_sub_0,(.L_x_1 - triton_poi_fused_add_exp_mul_rsub_sub_0)
        .other          triton_poi_fused_add_exp_mul_rsub_sub_0,@"STO_CUDA_ENTRY STV_DEFAULT"
triton_poi_fused_add_exp_mul_rsub_sub_0:
.text.triton_poi_fused_add_exp_mul_rsub_sub_0:
[----:B------:R-:W0:Y:S02]  /*0000*/  LDC R1, c[0x0][0x28] ;  /* 0x00000a00ff017b82 */ /* 0x000e240000000800 */
[----:B------:R-:W1:Y:S01]  /*0010*/  S2R R0, SR_TID.X ;  /* 0x0000000000007919 */ /* 0x000e620000002100 */
[----:B------:R-:W2:Y:S01]  /*0020*/  LDC.64 R6, c[0x0][0x210] ;  /* 0x00008400ff067b82 */ /* 0x000ea20000000a00 */
[----:B------:R-:W-:Y:S01]  /*0030*/  CS2R R4, SRZ ;  /* 0x0000000000047805 */ /* 0x000fe2000001ff00 */
[----:B------:R-:W-:Y:S01]  /*0040*/  ULDC.64 UR4, c[0x0][0x208] ;  /* 0x0000820000047ab9 */ /* 0x000fe20000000a00 */
[----:B------:R-:W3:Y:S05]  /*0050*/  S2R R3, SR_CTAID.X ;  /* 0x0000000000037919 */ /* 0x000eea0000002500 */
[----:B------:R-:W4:Y:S01]  /*0060*/  LDC.64 R8, c[0x0][0x218] ;  /* 0x00008600ff087b82 */ /* 0x000f220000000a00 */
[----:B-1----:R-:W-:-:S04]  /*0070*/  SHF.L.U32 R0, R0, 0x1, RZ ;  /* 0x0000000100007819 */ /* 0x002fc800000006ff */
[----:B------:R-:W-:-:S04]  /*0080*/  LOP3.LUT R0, R0, 0xfe, RZ, 0xc0, !PT ;  /* 0x000000fe00007812 */ /* 0x000fc800078ec0ff */
[----:B---3--:R-:W-:-:S04]  /*0090*/  LEA R0, R3, R0, 0x8 ;  /* 0x0000000003007211 */ /* 0x008fc800078e40ff */
[C---:B------:R-:W-:Y:S01]  /*00a0*/  ISETP.GE.AND P4, PT, R0.reuse, 0x100, PT ;  /* 0x000001000000780c */ /* 0x040fe20003f86270 */
[----:B--2---:R-:W-:-:S12]  /*00b0*/  IMAD.WIDE R6, R0, 0x4, R6 ;  /* 0x0000000400067825 */ /* 0x004fd800078e0206 */
[----:B------:R1:W2:Y:S01]  /*00c0*/  @!P4 LDG.E.64 R4, desc[UR4][R6.64] ;  /* 0x000000040604c981 */ /* 0x0002a2000c1e1b00 */
[----:B------:R-:W-:Y:S01]  /*00d0*/  CS2R R2, SRZ ;  /* 0x0000000000027805 */ /* 0x000fe2000001ff00 */
[----:B----4-:R-:W-:-:S05]  /*00e0*/  IMAD.WIDE R8, R0, 0x4, R8 ;  /* 0x0000000400087825 */ /* 0x010fca00078e0208 */
[----:B------:R3:W4:Y:S01]  /*00f0*/  @!P4 LDG.E.64 R2, desc[UR4][R8.64] ;  /* 0x000000040802c981 */ /* 0x000722000c1e1b00 */
[----:B-1----:R-:W1:Y:S01]  /*0100*/  LDC.64 R6, c[0x0][0x228] ;  /* 0x00008a00ff067b82 */ /* 0x002e620000000a00 */
[C---:B--2---:R-:W-:Y:S01]  /*0110*/  FADD R10, R4.reuse, -0.10000000149011611938 ;  /* 0xbdcccccd040a7421 */ /* 0x044fe20000000000 */
[----:B------:R-:W-:-:S03]  /*0120*/  FADD R4, R4, 0.10000000149011611938 ;  /* 0x3dcccccd04047421 */ /* 0x000fc60000000000 */
[----:B------:R-:W-:Y:S01]  /*0130*/  FMUL R10, R10, -16 ;  /* 0xc18000000a0a7820 */ /* 0x000fe20000400000 */
[----:B------:R-:W-:Y:S01]  /*0140*/  FMUL R11, R4, 16 ;  /* 0x41800000040b7820 */ /* 0x000fe20000400000 */
[C---:B------:R-:W-:Y:S01]  /*0150*/  FADD R4, R5.reuse, -0.10000000149011611938 ;  /* 0xbdcccccd05047421 */ /* 0x040fe20000000000 */
[----:B------:R-:W-:Y:S01]  /*0160*/  FADD R5, R5, 0.10000000149011611938 ;  /* 0x3dcccccd05057421 */ /* 0x000fe20000000000 */
[----:B------:R-:W-:Y:S01]  /*0170*/  FMUL R10, R10, 1.4426950216293334961 ;  /* 0x3fb8aa3b0a0a7820 */ /* 0x000fe20000400000 */
[----:B------:R-:W-:Y:S01]  /*0180*/  FMUL R11, R11, 1.4426950216293334961 ;  /* 0x3fb8aa3b0b0b7820 */ /* 0x000fe20000400000 */
[----:B------:R-:W-:Y:S01]  /*0190*/  FMUL R4, R4, -16 ;  /* 0xc180000004047820 */ /* 0x000fe20000400000 */
[----:B------:R-:W-:Y:S02]  /*01a0*/  FMUL R5, R5, 16 ;  /* 0x4180000005057820 */ /* 0x000fe40000400000 */
[----:B------:R-:W-:Y:S01]  /*01b0*/  FSETP.GEU.AND P0, PT, R10, -126, PT ;  /* 0xc2fc00000a00780b */ /* 0x000fe20003f0e000 */
[----:B---3--:R-:W-:Y:S01]  /*01c0*/  FMUL R8, R4, 1.4426950216293334961 ;  /* 0x3fb8aa3b04087820 */ /* 0x008fe20000400000 */
[----:B------:R-:W-:Y:S01]  /*01d0*/  FMUL R13, R5, 1.4426950216293334961 ;  /* 0x3fb8aa3b050d7820 */ /* 0x000fe20000400000 */
[----:B------:R-:W-:Y:S01]  /*01e0*/  FSETP.GEU.AND P2, PT, R11, -126, PT ;  /* 0xc2fc00000b00780b */ /* 0x000fe20003f4e000 */
[----:B------:R-:W2:Y:S02]  /*01f0*/  LDC.64 R4, c[0x0][0x220] ;  /* 0x00008800ff047b82 */ /* 0x000ea40000000a00 */
[----:B------:R-:W-:-:S02]  /*0200*/  FSETP.GEU.AND P1, PT, R8, -126, PT ;  /* 0xc2fc00000800780b */ /* 0x000fc40003f2e000 */
[----:B------:R-:W-:-:S05]  /*0210*/  FSETP.GEU.AND P3, PT, R13, -126, PT ;  /* 0xc2fc00000d00780b */ /* 0x000fca0003f6e000 */
[----:B------:R-:W-:-:S03]  /*0220*/  @!P0 FMUL R10, R10, 0.5 ;  /* 0x3f0000000a0a8820 */ /* 0x000fc60000400000 */
[----:B------:R-:W-:Y:S01]  /*0230*/  @!P2 FMUL R11, R11, 0.5 ;  /* 0x3f0000000b0ba820 */ /* 0x000fe20000400000 */
[----:B------:R4:W3:Y:S02]  /*0240*/  MUFU.EX2 R9, R10 ;  /* 0x0000000a00097308 */ /* 0x0008e40000000800 */
[----:B------:R-:W-:Y:S02]  /*0250*/  @!P1 FMUL R8, R8, 0.5 ;  /* 0x3f00000008089820 */ /* 0x000fe40000400000 */
[----:B------:R-:W-:-:S04]  /*0260*/  @!P3 FMUL R13, R13, 0.5 ;  /* 0x3f0000000d0db820 */ /* 0x000fc80000400000 */
[----:B------:R-:W5:Y:S01]  /*0270*/  MUFU.EX2 R12, R8 ;  /* 0x00000008000c7308 */ /* 0x000f620000000800 */
[----:B----4-:R-:W-:Y:S01]  /*0280*/  FADD R10, -R2, 1 ;  /* 0x3f800000020a7421 */ /* 0x010fe20000000100 */
[----:B--2---:R-:W-:-:S04]  /*0290*/  IMAD.WIDE R4, R0, 0x4, R4 ;  /* 0x0000000400047825 */ /* 0x004fc800078e0204 */
[----:B---3--:R-:W-:Y:S02]  /*02a0*/  @!P0 FMUL R9, R9, R9 ;  /* 0x0000000909098220 */ /* 0x008fe40000400000 */
[----:B------:R-:W2:Y:S02]  /*02b0*/  MUFU.EX2 R11, R11 ;  /* 0x0000000b000b7308 */ /* 0x000ea40000000800 */
[----:B------:R-:W-:Y:S01]  /*02c0*/  FMUL R16, R9, R2 ;  /* 0x0000000209107220 */ /* 0x000fe20000400000 */
[----:B------:R-:W-:Y:S01]  /*02d0*/  FADD R9, -R3, 1 ;  /* 0x3f80000003097421 */ /* 0x000fe20000000100 */
[----:B-----5:R-:W-:-:S04]  /*02e0*/  @!P1 FMUL R12, R12, R12 ;  /* 0x0000000c0c0c9220 */ /* 0x020fc80000400000 */
[----:B------:R-:W3:Y:S01]  /*02f0*/  MUFU.EX2 R14, R13 ;  /* 0x0000000d000e7308 */ /* 0x000ee20000000800 */
[----:B------:R-:W-:Y:S01]  /*0300*/  FMUL R17, R12, R3 ;  /* 0x000000030c117220 */ /* 0x000fe20000400000 */
[----:B-1----:R-:W-:-:S04]  /*0310*/  IMAD.WIDE R2, R0, 0x4, R6 ;  /* 0x0000000400027825 */ /* 0x002fc800078e0206 */
[----:B--2---:R-:W-:Y:S01]  /*0320*/  @!P2 FMUL R11, R11, R11 ;  /* 0x0000000b0b0ba220 */ /* 0x004fe20000400000 */
[----:B------:R1:W-:Y:S03]  /*0330*/  @!P4 STG.E.64 desc[UR4][R4.64], R16 ;  /* 0x000000100400c986 */ /* 0x0003e6000c101b04 */
[----:B------:R-:W-:Y:S01]  /*0340*/  FMUL R8, R11, R10 ;  /* 0x0000000a0b087220 */ /* 0x000fe20000400000 */
[----:B---3--:R-:W-:-:S04]  /*0350*/  @!P3 FMUL R14, R14, R14 ;  /* 0x0000000e0e0eb220 */ /* 0x008fc80000400000 */
[----:B------:R-:W-:Y:S01]  /*0360*/  FMUL R9, R14, R9 ;  /* 0x000000090e097220 */ /* 0x000fe20000400000 */
[----:B------:R-:W-:Y:S06]  /*0370*/  @P4 EXIT ;  /* 0x000000000000494d */ /* 0x000fec0003800000 */
[----:B------:R-:W-:Y:S01]  /*0380*/  STG.E.64 desc[UR4][R2.64], R8 ;  /* 0x0000000802007986 */ /* 0x000fe2000c101b04 */
[----:B------:R-:W-:Y:S05]  /*0390*/  EXIT ;  /* 0x000000000000794d */ /* 0x000fea0003800000 */
.L_x_0:
[----:B------:R-:W-:-:S00]  /*03a0*/  BRA `(.L_x_0) ;  /* 0xfffffffc00fc7947 */ /* 0x000fc0000383ffff */
[----:B------:R-:W-:-:S00]  /*03b0*/  NOP ;  /* 0x0000000000007918 */ /* 0x000fc00000000000 */
        /* <DEDUP_REMOVED lines=12> */
.L_x_1:


//--------------------- .nv.constant0.triton_poi_fused_add_exp_mul_rsub_sub_0 --------------------------
	.section	.nv.constant0.triton_poi_fused_add_exp_mul_rsub_sub_0,"a",@progbits
	.sectionflags	@""
	.align	4
.nv.constant0.triton_poi_fused_add_exp_mul_rsub_sub_0:
	.zero		564
